	.headerflags	@"EF_CUDA_TEXMODE_UNIFIED EF_CUDA_64BIT_ADDRESS EF_CUDA_ACCELERATORS EF_CUDA_SM90 EF_CUDA_VIRTUAL_SM(EF_CUDA_SM90)"
	.elftype	@"ET_EXEC"


//--------------------- .nv.info                  --------------------------
	.section	.nv.info,"",@"SHT_CUDA_INFO"
	.align	4


	//----- nvinfo : EIATTR_REGCOUNT
	.align		4
        /*0000*/ 	.byte	0x04, 0x2f
        /*0002*/ 	.short	(.L_1 - .L_0)
	.align		4
.L_0:
        /*0004*/ 	.word	index@(triton_poi_fused_convolution_7)
        /*0008*/ 	.word	0x0000000a


	//----- nvinfo : EIATTR_MIN_STACK_SIZE
	.align		4
.L_1:
        /*000c*/ 	.byte	0x04, 0x12
        /*000e*/ 	.short	(.L_3 - .L_2)
	.align		4
.L_2:
        /*0010*/ 	.word	index@(triton_poi_fused_convolution_7)
        /*0014*/ 	.word	0x00000000


	//----- nvinfo : EIATTR_FRAME_SIZE
	.align		4
.L_3:
        /*0018*/ 	.byte	0x04, 0x11
        /*001a*/ 	.short	(.L_5 - .L_4)
	.align		4
.L_4:
        /*001c*/ 	.word	index@(triton_poi_fused_convolution_7)
        /*0020*/ 	.word	0x00000000


	//----- nvinfo : EIATTR_MIN_STACK_SIZE
	.align		4
.L_5:
        /*0024*/ 	.byte	0x04, 0x12
        /*0026*/ 	.short	(.L_7 - .L_6)
	.align		4
.L_6:
        /*0028*/ 	.word	index@(triton_poi_fused_convolution_7)
        /*002c*/ 	.word	0x00000000
.L_7:


//--------------------- .nv.info.triton_poi_fused_convolution_7 --------------------------
	.section	.nv.info.triton_poi_fused_convolution_7,"",@"SHT_CUDA_INFO"
	.sectionflags	@""
	.align	4


	//----- nvinfo : EIATTR_CUDA_API_VERSION
	.align		4
        /*0000*/ 	.byte	0x04, 0x37
        /*0002*/ 	.short	(.L_9 - .L_8)
.L_8:
        /*0004*/ 	.word	0x0000007c


	//----- nvinfo : EIATTR_KPARAM_INFO
	.align		4
.L_9:
        /*0008*/ 	.byte	0x04, 0x17
        /*000a*/ 	.short	(.L_11 - .L_10)
.L_10:
        /*000c*/ 	.word	0x00000000
        /*0010*/ 	.short	0x0002
        /*0012*/ 	.short	0x0010
        /*0014*/ 	.byte	0x00, 0xf0, 0x11, 0x00


	//----- nvinfo : EIATTR_KPARAM_INFO
	.align		4
.L_11:
        /*0018*/ 	.byte	0x04, 0x17
        /*001a*/ 	.short	(.L_13 - .L_12)
.L_12:
        /*001c*/ 	.word	0x00000000
        /*0020*/ 	.short	0x0001
        /*0022*/ 	.short	0x0008
        /*0024*/ 	.byte	0x00, 0xf4, 0x21, 0x00


	//----- nvinfo : EIATTR_KPARAM_INFO
	.align		4
.L_13:
        /*0028*/ 	.byte	0x04, 0x17
        /*002a*/ 	.short	(.L_15 - .L_14)
.L_14:
        /*002c*/ 	.word	0x00000000
        /*0030*/ 	.short	0x0000
        /*0032*/ 	.short	0x0000
        /*0034*/ 	.byte	0x00, 0xf4, 0x21, 0x00


	//----- nvinfo : EIATTR_SPARSE_MMA_MASK
	.align		4
.L_15:
        /*0038*/ 	.byte	0x03, 0x50
        /*003a*/ 	.short	0x0000


	//----- nvinfo : EIATTR_MAXREG_COUNT
	.align		4
        /*003c*/ 	.byte	0x03, 0x1b
        /*003e*/ 	.short	0x00ff


	//----- nvinfo : EIATTR_EXIT_INSTR_OFFSETS
	.align		4
        /*0040*/ 	.byte	0x04, 0x1c
        /*0042*/ 	.short	(.L_17 - .L_16)


	//   ....[0]....
.L_16:
        /*0044*/ 	.word	0x00000100


	//   ....[1]....
        /*0048*/ 	.word	0x00000120


	//----- nvinfo : EIATTR_REQNTID
	.align		4
.L_17:
        /*004c*/ 	.byte	0x04, 0x10
        /*004e*/ 	.short	(.L_19 - .L_18)
.L_18:
        /*0050*/ 	.word	0x00000080
        /*0054*/ 	.word	0x00000001
        /*0058*/ 	.word	0x00000001


	//----- nvinfo : EIATTR_CBANK_PARAM_SIZE
	.align		4
.L_19:
        /*005c*/ 	.byte	0x03, 0x19
        /*005e*/ 	.short	0x0014


	//----- nvinfo : EIATTR_PARAM_CBANK
	.align		4
        /*0060*/ 	.byte	0x04, 0x0a
        /*0062*/ 	.short	(.L_21 - .L_20)
	.align		4
.L_20:
        /*0064*/ 	.word	index@(.nv.constant0.triton_poi_fused_convolution_7)
        /*0068*/ 	.short	0x0210
        /*006a*/ 	.short	0x0014


	//----- nvinfo : EIATTR_SW_WAR
	.align		4
.L_21:
        /*006c*/ 	.byte	0x04, 0x36
        /*006e*/ 	.short	(.L_23 - .L_22)
.L_22:
        /*0070*/ 	.word	0x00000008
.L_23:


//--------------------- .nv.callgraph             --------------------------
	.section	.nv.callgraph,"",@"SHT_CUDA_CALLGRAPH"
	.align	4
	.sectionentsize	8
	.align		4
        /*0000*/ 	.word	0x00000000
	.align		4
        /*0004*/ 	.word	0xffffffff
	.align		4
        /*0008*/ 	.word	0x00000000
	.align		4
        /*000c*/ 	.word	0xfffffffe
	.align		4
        /*0010*/ 	.word	0x00000000
	.align		4
        /*0014*/ 	.word	0xfffffffd
	.align		4
        /*0018*/ 	.word	0x00000000
	.align		4
        /*001c*/ 	.word	0xfffffffc


//--------------------- .text.triton_poi_fused_convolution_7 --------------------------
	.section	.text.triton_poi_fused_convolution_7,"ax",@progbits
	.align	128
        .global         triton_poi_fused_convolution_7
        .type           triton_poi_fused_convolution_7,@function
        .size           triton_poi_fused_convolution_7,(.L_x_1 - triton_poi_fused_convolution_7)
        .other          triton_poi_fused_convolution_7,@"STO_CUDA_ENTRY STV_DEFAULT"
triton_poi_fused_convolution_7:
.text.triton_poi_fused_convolution_7:
[----:B------:R-:W0:Y:S02]  /*0000*/  LDC R1, c[0x0][0x28] ;  /* 0x00000a00ff017b82 */ /* 0x000e240000000800 */
[----:B------:R-:W1:Y:S01]  /*0010*/  S2R R0, SR_TID.X ;  /* 0x0000000000007919 */ /* 0x000e620000002100 */
[----:B------:R-:W2:Y:S01]  /*0020*/  LDC.64 R2, c[0x0][0x210] ;  /* 0x00008400ff027b82 */ /* 0x000ea20000000a00 */
[----:B------:R-:W-:Y:S01]  /*0030*/  ULDC.64 UR4, c[0x0][0x208] ;  /* 0x0000820000047ab9 */ /* 0x000fe20000000a00 */
[----:B------:R-:W3:Y:S06]  /*0040*/  S2R R7, SR_CTAID.X ;  /* 0x0000000000077919 */ /* 0x000eec0000002500 */
[----:B------:R-:W4:Y:S01]  /*0050*/  LDC.64 R4, c[0x0][0x218] ;  /* 0x00008600ff047b82 */ /* 0x000f220000000a00 */
[----:B-1----:R-:W-:Y:S01]  /*0060*/  SHF.L.U32 R0, R0, 0x1, RZ ;  /* 0x0000000100007819 */ /* 0x002fe200000006ff */
[----:B----4-:R-:W4:Y:S03]  /*0070*/  LDG.E R4, desc[UR4][R4.64] ;  /* 0x0000000404047981 */ /* 0x010f26000c1e1900 */
[----:B------:R-:W-:-:S04]  /*0080*/  LOP3.LUT R0, R0, 0xfe, RZ, 0xc0, !PT ;  /* 0x000000fe00007812 */ /* 0x000fc800078ec0ff */
[----:B---3--:R-:W-:-:S04]  /*0090*/  LEA R7, R7, R0, 0x8 ;  /* 0x0000000007077211 */ /* 0x008fc800078e40ff */
[C---:B------:R-:W-:Y:S01]  /*00a0*/  ISETP.GE.AND P0, PT, R7.reuse, 0xc4, PT ;  /* 0x000000c40700780c */ /* 0x040fe20003f06270 */
[----:B--2---:R-:W-:Y:S01]  /*00b0*/  IMAD.WIDE R2, R7, 0x4, R2 ;  /* 0x0000000407027825 */ /* 0x004fe200078e0202 */
[----:B------:R-:W-:-:S11]  /*00c0*/  CS2R R6, SRZ ;  /* 0x0000000000067805 */ /* 0x000fd6000001ff00 */
[----:B------:R-:W4:Y:S02]  /*00d0*/  @!P0 LDG.E.64 R6, desc[UR4][R2.64] ;  /* 0x0000000402068981 */ /* 0x000f24000c1e1b00 */
[C---:B----4-:R-:W-:Y:S01]  /*00e0*/  FADD R6, R4.reuse, R6 ;  /* 0x0000000604067221 */ /* 0x050fe20000000000 */
[----:B------:R-:W-:Y:S01]  /*00f0*/  FADD R7, R4, R7 ;  /* 0x0000000704077221 */ /* 0x000fe20000000000 */
[----:B------:R-:W-:Y:S06]  /*0100*/  @P0 EXIT ;  /* 0x000000000000094d */ /* 0x000fec0003800000 */
[----:B------:R-:W-:Y:S01]  /*0110*/  STG.E.64 desc[UR4][R2.64], R6 ;  /* 0x0000000602007986 */ /* 0x000fe2000c101b04 */
[----:B------:R-:W-:Y:S05]  /*0120*/  EXIT ;  /* 0x000000000000794d */ /* 0x000fea0003800000 */
.L_x_0:
[----:B------:R-:W-:-:S00]  /*0130*/  BRA `(.L_x_0) ;  /* 0xfffffffc00fc7947 */ /* 0x000fc0000383ffff */
[----:B------:R-:W-:-:S00]  /*0140*/  NOP ;  /* 0x0000000000007918 */ /* 0x000fc00000000000 */
        /* <DEDUP_REMOVED lines=11> */
.L_x_1:


//--------------------- .nv.constant0.triton_poi_fused_convolution_7 --------------------------
	.section	.nv.constant0.triton_poi_fused_convolution_7,"a",@progbits
	.sectionflags	@""
	.align	4
.nv.constant0.triton_poi_fused_convolution_7:
	.zero		548
